//
// Generated by NVIDIA NVVM Compiler
//
// Compiler Build ID: CL-36424714
// Cuda compilation tools, release 13.0, V13.0.88
// Based on NVVM 20.0.0
//

.version 9.0
.target sm_100
.address_size 64

	// .globl	_Z7add_cpuPiS_S_i

.visible .entry _Z7add_cpuPiS_S_i(
	.param .u64 .ptr .align 1 _Z7add_cpuPiS_S_i_param_0,
	.param .u64 .ptr .align 1 _Z7add_cpuPiS_S_i_param_1,
	.param .u64 .ptr .align 1 _Z7add_cpuPiS_S_i_param_2,
	.param .u32 _Z7add_cpuPiS_S_i_param_3
)
{
	.reg .pred 	%p<10>;
	.reg .b32 	%r<110>;
	.reg .b64 	%rd<40>;

	ld.param.u64 	%rd22, [_Z7add_cpuPiS_S_i_param_0];
	ld.param.u64 	%rd23, [_Z7add_cpuPiS_S_i_param_1];
	ld.param.u64 	%rd24, [_Z7add_cpuPiS_S_i_param_2];
	ld.param.u32 	%r16, [_Z7add_cpuPiS_S_i_param_3];
	cvta.to.global.u64 	%rd1, %rd24;
	cvta.to.global.u64 	%rd2, %rd23;
	cvta.to.global.u64 	%rd3, %rd22;
	setp.lt.s32 	%p1, %r16, 1;
	@%p1 bra 	$L__BB0_13;
	and.b32  	%r1, %r16, 15;
	setp.lt.u32 	%p2, %r16, 16;
	mov.b32 	%r107, 0;
	@%p2 bra 	$L__BB0_4;
	and.b32  	%r107, %r16, 2147483632;
	neg.s32 	%r105, %r107;
	add.s64 	%rd36, %rd3, 32;
	add.s64 	%rd35, %rd2, 32;
	add.s64 	%rd34, %rd1, 32;
$L__BB0_3:
	.pragma "nounroll";
	ld.global.u32 	%r18, [%rd36+-32];
	ld.global.u32 	%r19, [%rd35+-32];
	add.s32 	%r20, %r19, %r18;
	st.global.u32 	[%rd34+-32], %r20;
	ld.global.u32 	%r21, [%rd36+-28];
	ld.global.u32 	%r22, [%rd35+-28];
	add.s32 	%r23, %r22, %r21;
	st.global.u32 	[%rd34+-28], %r23;
	ld.global.u32 	%r24, [%rd36+-24];
	ld.global.u32 	%r25, [%rd35+-24];
	add.s32 	%r26, %r25, %r24;
	st.global.u32 	[%rd34+-24], %r26;
	ld.global.u32 	%r27, [%rd36+-20];
	ld.global.u32 	%r28, [%rd35+-20];
	add.s32 	%r29, %r28, %r27;
	st.global.u32 	[%rd34+-20], %r29;
	ld.global.u32 	%r30, [%rd36+-16];
	ld.global.u32 	%r31, [%rd35+-16];
	add.s32 	%r32, %r31, %r30;
	st.global.u32 	[%rd34+-16], %r32;
	ld.global.u32 	%r33, [%rd36+-12];
	ld.global.u32 	%r34, [%rd35+-12];
	add.s32 	%r35, %r34, %r33;
	st.global.u32 	[%rd34+-12], %r35;
	ld.global.u32 	%r36, [%rd36+-8];
	ld.global.u32 	%r37, [%rd35+-8];
	add.s32 	%r38, %r37, %r36;
	st.global.u32 	[%rd34+-8], %r38;
	ld.global.u32 	%r39, [%rd36+-4];
	ld.global.u32 	%r40, [%rd35+-4];
	add.s32 	%r41, %r40, %r39;
	st.global.u32 	[%rd34+-4], %r41;
	ld.global.u32 	%r42, [%rd36];
	ld.global.u32 	%r43, [%rd35];
	add.s32 	%r44, %r43, %r42;
	st.global.u32 	[%rd34], %r44;
	ld.global.u32 	%r45, [%rd36+4];
	ld.global.u32 	%r46, [%rd35+4];
	add.s32 	%r47, %r46, %r45;
	st.global.u32 	[%rd34+4], %r47;
	ld.global.u32 	%r48, [%rd36+8];
	ld.global.u32 	%r49, [%rd35+8];
	add.s32 	%r50, %r49, %r48;
	st.global.u32 	[%rd34+8], %r50;
	ld.global.u32 	%r51, [%rd36+12];
	ld.global.u32 	%r52, [%rd35+12];
	add.s32 	%r53, %r52, %r51;
	st.global.u32 	[%rd34+12], %r53;
	ld.global.u32 	%r54, [%rd36+16];
	ld.global.u32 	%r55, [%rd35+16];
	add.s32 	%r56, %r55, %r54;
	st.global.u32 	[%rd34+16], %r56;
	ld.global.u32 	%r57, [%rd36+20];
	ld.global.u32 	%r58, [%rd35+20];
	add.s32 	%r59, %r58, %r57;
	st.global.u32 	[%rd34+20], %r59;
	ld.global.u32 	%r60, [%rd36+24];
	ld.global.u32 	%r61, [%rd35+24];
	add.s32 	%r62, %r61, %r60;
	st.global.u32 	[%rd34+24], %r62;
	ld.global.u32 	%r63, [%rd36+28];
	ld.global.u32 	%r64, [%rd35+28];
	add.s32 	%r65, %r64, %r63;
	st.global.u32 	[%rd34+28], %r65;
	add.s32 	%r105, %r105, 16;
	add.s64 	%rd36, %rd36, 64;
	add.s64 	%rd35, %rd35, 64;
	add.s64 	%rd34, %rd34, 64;
	setp.ne.s32 	%p3, %r105, 0;
	@%p3 bra 	$L__BB0_3;
$L__BB0_4:
	setp.eq.s32 	%p4, %r1, 0;
	@%p4 bra 	$L__BB0_13;
	and.b32  	%r7, %r16, 7;
	setp.lt.u32 	%p5, %r1, 8;
	@%p5 bra 	$L__BB0_7;
	mul.wide.u32 	%rd25, %r107, 4;
	add.s64 	%rd26, %rd3, %rd25;
	ld.global.u32 	%r66, [%rd26];
	add.s64 	%rd27, %rd2, %rd25;
	ld.global.u32 	%r67, [%rd27];
	add.s32 	%r68, %r67, %r66;
	add.s64 	%rd28, %rd1, %rd25;
	st.global.u32 	[%rd28], %r68;
	ld.global.u32 	%r69, [%rd26+4];
	ld.global.u32 	%r70, [%rd27+4];
	add.s32 	%r71, %r70, %r69;
	st.global.u32 	[%rd28+4], %r71;
	ld.global.u32 	%r72, [%rd26+8];
	ld.global.u32 	%r73, [%rd27+8];
	add.s32 	%r74, %r73, %r72;
	st.global.u32 	[%rd28+8], %r74;
	ld.global.u32 	%r75, [%rd26+12];
	ld.global.u32 	%r76, [%rd27+12];
	add.s32 	%r77, %r76, %r75;
	st.global.u32 	[%rd28+12], %r77;
	ld.global.u32 	%r78, [%rd26+16];
	ld.global.u32 	%r79, [%rd27+16];
	add.s32 	%r80, %r79, %r78;
	st.global.u32 	[%rd28+16], %r80;
	ld.global.u32 	%r81, [%rd26+20];
	ld.global.u32 	%r82, [%rd27+20];
	add.s32 	%r83, %r82, %r81;
	st.global.u32 	[%rd28+20], %r83;
	ld.global.u32 	%r84, [%rd26+24];
	ld.global.u32 	%r85, [%rd27+24];
	add.s32 	%r86, %r85, %r84;
	st.global.u32 	[%rd28+24], %r86;
	ld.global.u32 	%r87, [%rd26+28];
	ld.global.u32 	%r88, [%rd27+28];
	add.s32 	%r89, %r88, %r87;
	st.global.u32 	[%rd28+28], %r89;
	add.s32 	%r107, %r107, 8;
$L__BB0_7:
	setp.eq.s32 	%p6, %r7, 0;
	@%p6 bra 	$L__BB0_13;
	and.b32  	%r10, %r16, 3;
	setp.lt.u32 	%p7, %r7, 4;
	@%p7 bra 	$L__BB0_10;
	mul.wide.u32 	%rd29, %r107, 4;
	add.s64 	%rd30, %rd3, %rd29;
	ld.global.u32 	%r90, [%rd30];
	add.s64 	%rd31, %rd2, %rd29;
	ld.global.u32 	%r91, [%rd31];
	add.s32 	%r92, %r91, %r90;
	add.s64 	%rd32, %rd1, %rd29;
	st.global.u32 	[%rd32], %r92;
	ld.global.u32 	%r93, [%rd30+4];
	ld.global.u32 	%r94, [%rd31+4];
	add.s32 	%r95, %r94, %r93;
	st.global.u32 	[%rd32+4], %r95;
	ld.global.u32 	%r96, [%rd30+8];
	ld.global.u32 	%r97, [%rd31+8];
	add.s32 	%r98, %r97, %r96;
	st.global.u32 	[%rd32+8], %r98;
	ld.global.u32 	%r99, [%rd30+12];
	ld.global.u32 	%r100, [%rd31+12];
	add.s32 	%r101, %r100, %r99;
	st.global.u32 	[%rd32+12], %r101;
	add.s32 	%r107, %r107, 4;
$L__BB0_10:
	setp.eq.s32 	%p8, %r10, 0;
	@%p8 bra 	$L__BB0_13;
	mul.wide.u32 	%rd33, %r107, 4;
	add.s64 	%rd39, %rd1, %rd33;
	add.s64 	%rd38, %rd2, %rd33;
	add.s64 	%rd37, %rd3, %rd33;
	neg.s32 	%r109, %r10;
$L__BB0_12:
	.pragma "nounroll";
	ld.global.u32 	%r102, [%rd37];
	ld.global.u32 	%r103, [%rd38];
	add.s32 	%r104, %r103, %r102;
	st.global.u32 	[%rd39], %r104;
	add.s64 	%rd39, %rd39, 4;
	add.s64 	%rd38, %rd38, 4;
	add.s64 	%rd37, %rd37, 4;
	add.s32 	%r109, %r109, 1;
	setp.ne.s32 	%p9, %r109, 0;
	@%p9 bra 	$L__BB0_12;
$L__BB0_13:
	ret;

}
	// .globl	_Z7add_gpuPiS_S_i
.visible .entry _Z7add_gpuPiS_S_i(
	.param .u64 .ptr .align 1 _Z7add_gpuPiS_S_i_param_0,
	.param .u64 .ptr .align 1 _Z7add_gpuPiS_S_i_param_1,
	.param .u64 .ptr .align 1 _Z7add_gpuPiS_S_i_param_2,
	.param .u32 _Z7add_gpuPiS_S_i_param_3
)
{
	.reg .pred 	%p<2>;
	.reg .b32 	%r<9>;
	.reg .b64 	%rd<11>;

	ld.param.u64 	%rd1, [_Z7add_gpuPiS_S_i_param_0];
	ld.param.u64 	%rd2, [_Z7add_gpuPiS_S_i_param_1];
	ld.param.u64 	%rd3, [_Z7add_gpuPiS_S_i_param_2];
	ld.param.u32 	%r2, [_Z7add_gpuPiS_S_i_param_3];
	mov.u32 	%r3, %ctaid.x;
	mov.u32 	%r4, %ntid.x;
	mov.u32 	%r5, %tid.x;
	mad.lo.s32 	%r1, %r3, %r4, %r5;
	setp.ge.s32 	%p1, %r1, %r2;
	@%p1 bra 	$L__BB1_2;
	cvta.to.global.u64 	%rd4, %rd1;
	cvta.to.global.u64 	%rd5, %rd2;
	cvta.to.global.u64 	%rd6, %rd3;
	mul.wide.s32 	%rd7, %r1, 4;
	add.s64 	%rd8, %rd4, %rd7;
	ld.global.u32 	%r6, [%rd8];
	add.s64 	%rd9, %rd5, %rd7;
	ld.global.u32 	%r7, [%rd9];
	add.s32 	%r8, %r7, %r6;
	add.s64 	%rd10, %rd6, %rd7;
	st.global.u32 	[%rd10], %r8;
$L__BB1_2:
	ret;

}


// ===== COMPILED SASS (sm_100) =====

	.target	sm_100

	.elftype	@"ET_EXEC"


//--------------------- .note.nv.tkinfo           --------------------------
	.section	.note.nv.tkinfo,"",@"SHT_NOTE"
	.sectionflags	@"SHF_NOTE_NV_TKINFO"
	.tkinfo
        /*0018*/ 	.word	0x00000002
        /*0030*/ 	.string	""
        /*0030*/ 	.string	"ptxas"
        /*0030*/ 	.string	"Cuda compilation tools, release 13.0, V13.0.88"
        /*0030*/ 	.string	"Build cuda_13.0.r13.0/compiler.36424714_0"
        /*0030*/ 	.string	"-arch sm_100 -m 64 "



//--------------------- .note.nv.cuinfo           --------------------------
	.section	.note.nv.cuinfo,"",@"SHT_NOTE"
	.sectionflags	@"SHF_NOTE_NV_CUINFO"
        /*0018*/ 	.short	0x0002
        /*001a*/ 	.short	0x0064
        /*001c*/ 	.short	0x0082
	.zero		2


//--------------------- .nv.info                  --------------------------
	.section	.nv.info,"",@"SHT_CUDA_INFO"
	.align	4


	//----- nvinfo : EIATTR_REGCOUNT
	.align		4
        /*0000*/ 	.byte	0x04, 0x2f
        /*0002*/ 	.short	(.L_1 - .L_0)
	.align		4
.L_0:
        /*0004*/ 	.word	index@(_Z7add_cpuPiS_S_i)
        /*0008*/ 	.word	0x00000014


	//----- nvinfo : EIATTR_FRAME_SIZE
	.align		4
.L_1:
        /*000c*/ 	.byte	0x04, 0x11
        /*000e*/ 	.short	(.L_3 - .L_2)
	.align		4
.L_2:
        /*0010*/ 	.word	index@(_Z7add_cpuPiS_S_i)
        /*0014*/ 	.word	0x00000000


	//----- nvinfo : EIATTR_REGCOUNT
	.align		4
.L_3:
        /*0018*/ 	.byte	0x04, 0x2f
        /*001a*/ 	.short	(.L_5 - .L_4)
	.align		4
.L_4:
        /*001c*/ 	.word	index@(_Z7add_gpuPiS_S_i)
        /*0020*/ 	.word	0x0000000c


	//----- nvinfo : EIATTR_FRAME_SIZE
	.align		4
.L_5:
        /*0024*/ 	.byte	0x04, 0x11
        /*0026*/ 	.short	(.L_7 - .L_6)
	.align		4
.L_6:
        /*0028*/ 	.word	index@(_Z7add_gpuPiS_S_i)
        /*002c*/ 	.word	0x00000000


	//----- nvinfo : EIATTR_MIN_STACK_SIZE
	.align		4
.L_7:
        /*0030*/ 	.byte	0x04, 0x12
        /*0032*/ 	.short	(.L_9 - .L_8)
	.align		4
.L_8:
        /*0034*/ 	.word	index@(_Z7add_gpuPiS_S_i)
        /*0038*/ 	.word	0x00000000


	//----- nvinfo : EIATTR_MIN_STACK_SIZE
	.align		4
.L_9:
        /*003c*/ 	.byte	0x04, 0x12
        /*003e*/ 	.short	(.L_11 - .L_10)
	.align		4
.L_10:
        /*0040*/ 	.word	index@(_Z7add_cpuPiS_S_i)
        /*0044*/ 	.word	0x00000000
.L_11:


//--------------------- .nv.compat                --------------------------
	.section	.nv.compat,"",@"SHT_CUDA_COMPAT_INFO"
	.align	4
        /*0000*/ 	.byte	0x02, 0x09, 0x00, 0x00, 0x02, 0x02, 0x01, 0x00, 0x02, 0x05, 0x05, 0x00, 0x03, 0x07, 0x01, 0x01
        /*0010*/ 	.byte	0x02, 0x03, 0x00, 0x00, 0x02, 0x06, 0x01, 0x00, 0x04, 0x0b, 0x08, 0x00, 0x09, 0x00, 0x00, 0x00
        /*0020*/ 	.byte	0x00, 0x00, 0x00, 0x00


//--------------------- .nv.info._Z7add_gpuPiS_S_i --------------------------
	.section	.nv.info._Z7add_gpuPiS_S_i,"",@"SHT_CUDA_INFO"
	.sectionflags	@""
	.align	4


	//----- nvinfo : EIATTR_CUDA_API_VERSION
	.align		4
        /*0000*/ 	.byte	0x04, 0x37
        /*0002*/ 	.short	(.L_13 - .L_12)
.L_12:
        /*0004*/ 	.word	0x00000082


	//----- nvinfo : EIATTR_KPARAM_INFO
	.align		4
.L_13:
        /*0008*/ 	.byte	0x04, 0x17
        /*000a*/ 	.short	(.L_15 - .L_14)
.L_14:
        /*000c*/ 	.word	0x00000000
        /*0010*/ 	.short	0x0003
        /*0012*/ 	.short	0x0018
        /*0014*/ 	.byte	0x00, 0xf0, 0x11, 0x00


	//----- nvinfo : EIATTR_KPARAM_INFO
	.align		4
.L_15:
        /*0018*/ 	.byte	0x04, 0x17
        /*001a*/ 	.short	(.L_17 - .L_16)
.L_16:
        /*001c*/ 	.word	0x00000000
        /*0020*/ 	.short	0x0002
        /*0022*/ 	.short	0x0010
        /*0024*/ 	.byte	0x00, 0xf5, 0x21, 0x00


	//----- nvinfo : EIATTR_KPARAM_INFO
	.align		4
.L_17:
        /*0028*/ 	.byte	0x04, 0x17
        /*002a*/ 	.short	(.L_19 - .L_18)
.L_18:
        /*002c*/ 	.word	0x00000000
        /*0030*/ 	.short	0x0001
        /*0032*/ 	.short	0x0008
        /*0034*/ 	.byte	0x00, 0xf5, 0x21, 0x00


	//----- nvinfo : EIATTR_KPARAM_INFO
	.align		4
.L_19:
        /*0038*/ 	.byte	0x04, 0x17
        /*003a*/ 	.short	(.L_21 - .L_20)
.L_20:
        /*003c*/ 	.word	0x00000000
        /*0040*/ 	.short	0x0000
        /*0042*/ 	.short	0x0000
        /*0044*/ 	.byte	0x00, 0xf5, 0x21, 0x00


	//----- nvinfo : EIATTR_SPARSE_MMA_MASK
	.align		4
.L_21:
        /*0048*/ 	.byte	0x03, 0x50
        /*004a*/ 	.short	0x0000


	//----- nvinfo : EIATTR_MAXREG_COUNT
	.align		4
        /*004c*/ 	.byte	0x03, 0x1b
        /*004e*/ 	.short	0x00ff


	//----- nvinfo : EIATTR_MERCURY_ISA_VERSION
	.align		4
        /*0050*/ 	.byte	0x03, 0x5f
        /*0052*/ 	.short	0x0101


	//----- nvinfo : EIATTR_VRC_CTA_INIT_COUNT
	.align		4
        /*0054*/ 	.byte	0x02, 0x4a
	.zero		1
	.zero		1


	//----- nvinfo : EIATTR_EXIT_INSTR_OFFSETS
	.align		4
        /*0058*/ 	.byte	0x04, 0x1c
        /*005a*/ 	.short	(.L_23 - .L_22)


	//   ....[0]....
.L_22:
        /*005c*/ 	.word	0x00000070


	//   ....[1]....
        /*0060*/ 	.word	0x00000130


	//----- nvinfo : EIATTR_CBANK_PARAM_SIZE
	.align		4
.L_23:
        /*0064*/ 	.byte	0x03, 0x19
        /*0066*/ 	.short	0x001c


	//----- nvinfo : EIATTR_PARAM_CBANK
	.align		4
        /*0068*/ 	.byte	0x04, 0x0a
        /*006a*/ 	.short	(.L_25 - .L_24)
	.align		4
.L_24:
        /*006c*/ 	.word	index@(.nv.constant0._Z7add_gpuPiS_S_i)
        /*0070*/ 	.short	0x0380
        /*0072*/ 	.short	0x001c


	//----- nvinfo : EIATTR_SW_WAR
	.align		4
.L_25:
        /*0074*/ 	.byte	0x04, 0x36
        /*0076*/ 	.short	(.L_27 - .L_26)
.L_26:
        /*0078*/ 	.word	0x00000008
.L_27:


//--------------------- .nv.info._Z7add_cpuPiS_S_i --------------------------
	.section	.nv.info._Z7add_cpuPiS_S_i,"",@"SHT_CUDA_INFO"
	.sectionflags	@""
	.align	4


	//----- nvinfo : EIATTR_CUDA_API_VERSION
	.align		4
        /*0000*/ 	.byte	0x04, 0x37
        /*0002*/ 	.short	(.L_29 - .L_28)
.L_28:
        /*0004*/ 	.word	0x00000082


	//----- nvinfo : EIATTR_KPARAM_INFO
	.align		4
.L_29:
        /*0008*/ 	.byte	0x04, 0x17
        /*000a*/ 	.short	(.L_31 - .L_30)
.L_30:
        /*000c*/ 	.word	0x00000000
        /*0010*/ 	.short	0x0003
        /*0012*/ 	.short	0x0018
        /*0014*/ 	.byte	0x00, 0xf0, 0x11, 0x00


	//----- nvinfo : EIATTR_KPARAM_INFO
	.align		4
.L_31:
        /*0018*/ 	.byte	0x04, 0x17
        /*001a*/ 	.short	(.L_33 - .L_32)
.L_32:
        /*001c*/ 	.word	0x00000000
        /*0020*/ 	.short	0x0002
        /*0022*/ 	.short	0x0010
        /*0024*/ 	.byte	0x00, 0xf5, 0x21, 0x00


	//----- nvinfo : EIATTR_KPARAM_INFO
	.align		4
.L_33:
        /*0028*/ 	.byte	0x04, 0x17
        /*002a*/ 	.short	(.L_35 - .L_34)
.L_34:
        /*002c*/ 	.word	0x00000000
        /*0030*/ 	.short	0x0001
        /*0032*/ 	.short	0x0008
        /*0034*/ 	.byte	0x00, 0xf5, 0x21, 0x00


	//----- nvinfo : EIATTR_KPARAM_INFO
	.align		4
.L_35:
        /*0038*/ 	.byte	0x04, 0x17
        /*003a*/ 	.short	(.L_37 - .L_36)
.L_36:
        /*003c*/ 	.word	0x00000000
        /*0040*/ 	.short	0x0000
        /*0042*/ 	.short	0x0000
        /*0044*/ 	.byte	0x00, 0xf5, 0x21, 0x00


	//----- nvinfo : EIATTR_SPARSE_MMA_MASK
	.align		4
.L_37:
        /*0048*/ 	.byte	0x03, 0x50
        /*004a*/ 	.short	0x0000


	//----- nvinfo : EIATTR_MAXREG_COUNT
	.align		4
        /*004c*/ 	.byte	0x03, 0x1b
        /*004e*/ 	.short	0x00ff


	//----- nvinfo : EIATTR_MERCURY_ISA_VERSION
	.align		4
        /*0050*/ 	.byte	0x03, 0x5f
        /*0052*/ 	.short	0x0101


	//----- nvinfo : EIATTR_VRC_CTA_INIT_COUNT
	.align		4
        /*0054*/ 	.byte	0x02, 0x4a
	.zero		1
	.zero		1


	//----- nvinfo : EIATTR_EXIT_INSTR_OFFSETS
	.align		4
        /*0058*/ 	.byte	0x04, 0x1c
        /*005a*/ 	.short	(.L_39 - .L_38)


	//   ....[0]....
.L_38:
        /*005c*/ 	.word	0x00000030


	//   ....[1]....
        /*0060*/ 	.word	0x00000680


	//   ....[2]....
        /*0064*/ 	.word	0x00000940


	//   ....[3]....
        /*0068*/ 	.word	0x00000b00


	//   ....[4]....
        /*006c*/ 	.word	0x00000ce0


	//----- nvinfo : EIATTR_CBANK_PARAM_SIZE
	.align		4
.L_39:
        /*0070*/ 	.byte	0x03, 0x19
        /*0072*/ 	.short	0x001c


	//----- nvinfo : EIATTR_PARAM_CBANK
	.align		4
        /*0074*/ 	.byte	0x04, 0x0a
        /*0076*/ 	.short	(.L_41 - .L_40)
	.align		4
.L_40:
        /*0078*/ 	.word	index@(.nv.constant0._Z7add_cpuPiS_S_i)
        /*007c*/ 	.short	0x0380
        /*007e*/ 	.short	0x001c


	//----- nvinfo : EIATTR_SW_WAR
	.align		4
.L_41:
        /*0080*/ 	.byte	0x04, 0x36
        /*0082*/ 	.short	(.L_43 - .L_42)
.L_42:
        /*0084*/ 	.word	0x00000008
.L_43:


//--------------------- .nv.callgraph             --------------------------
	.section	.nv.callgraph,"",@"SHT_CUDA_CALLGRAPH"
	.align	4
	.sectionentsize	8
	.align		4
        /*0000*/ 	.word	0x00000000
	.align		4
        /*0004*/ 	.word	0xffffffff
	.align		4
        /*0008*/ 	.word	0x00000000
	.align		4
        /*000c*/ 	.word	0xfffffffe
	.align		4
        /*0010*/ 	.word	0x00000000
	.align		4
        /*0014*/ 	.word	0xfffffffd
	.align		4
        /*0018*/ 	.word	0x00000000
	.align		4
        /*001c*/ 	.word	0xfffffffc


//--------------------- .text._Z7add_gpuPiS_S_i   --------------------------
	.section	.text._Z7add_gpuPiS_S_i,"ax",@progbits
	.align	128
        .global         _Z7add_gpuPiS_S_i
        .type           _Z7add_gpuPiS_S_i,@function
        .size           _Z7add_gpuPiS_S_i,(.L_x_7 - _Z7add_gpuPiS_S_i)
        .other          _Z7add_gpuPiS_S_i,@"STO_CUDA_ENTRY STV_DEFAULT"
_Z7add_gpuPiS_S_i:
.text._Z7add_gpuPiS_S_i:
[----:B------:R-:W-:Y:S01]  /*0000*/  LDC R1, c[0x0][0x37c] ;  /* 0x0000df00ff017b82 */ /* 0x000fe20000000800 */
[----:B------:R-:W0:Y:S07]  /*0010*/  S2R R0, SR_TID.X ;  /* 0x0000000000007919 */ /* 0x000e2e0000002100 */
[----:B------:R-:W0:Y:S01]  /*0020*/  S2UR UR4, SR_CTAID.X ;  /* 0x00000000000479c3 */ /* 0x000e220000002500 */
[----:B------:R-:W1:Y:S07]  /*0030*/  LDCU UR5, c[0x0][0x398] ;  /* 0x00007300ff0577ac */ /* 0x000e6e0008000800 */
[----:B------:R-:W0:Y:S02]  /*0040*/  LDC R9, c[0x0][0x360] ;  /* 0x0000d800ff097b82 */ /* 0x000e240000000800 */
[----:B0-----:R-:W-:-:S05]  /*0050*/  IMAD R9, R9, UR4, R0 ;  /* 0x0000000409097c24 */ /* 0x001fca000f8e0200 */
[----:B-1----:R-:W-:-:S13]  /*0060*/  ISETP.GE.AND P0, PT, R9, UR5, PT ;  /* 0x0000000509007c0c */ /* 0x002fda000bf06270 */
[----:B------:R-:W-:Y:S05]  /*0070*/  @P0 EXIT ;  /* 0x000000000000094d */ /* 0x000fea0003800000 */
[----:B------:R-:W0:Y:S01]  /*0080*/  LDC.64 R2, c[0x0][0x380] ;  /* 0x0000e000ff027b82 */ /* 0x000e220000000a00 */
[----:B------:R-:W1:Y:S07]  /*0090*/  LDCU.64 UR4, c[0x0][0x358] ;  /* 0x00006b00ff0477ac */ /* 0x000e6e0008000a00 */
[----:B------:R-:W2:Y:S08]  /*00a0*/  LDC.64 R4, c[0x0][0x388] ;  /* 0x0000e200ff047b82 */ /* 0x000eb00000000a00 */
[----:B------:R-:W3:Y:S01]  /*00b0*/  LDC.64 R6, c[0x0][0x390] ;  /* 0x0000e400ff067b82 */ /* 0x000ee20000000a00 */
[----:B0-----:R-:W-:-:S06]  /*00c0*/  IMAD.WIDE R2, R9, 0x4, R2 ;  /* 0x0000000409027825 */ /* 0x001fcc00078e0202 */
[----:B-1----:R-:W4:Y:S01]  /*00d0*/  LDG.E R2, desc[UR4][R2.64] ;  /* 0x0000000402027981 */ /* 0x002f22000c1e1900 */
[----:B--2---:R-:W-:-:S06]  /*00e0*/  IMAD.WIDE R4, R9, 0x4, R4 ;  /* 0x0000000409047825 */ /* 0x004fcc00078e0204 */
[----:B------:R-:W4:Y:S01]  /*00f0*/  LDG.E R5, desc[UR4][R4.64] ;  /* 0x0000000404057981 */ /* 0x000f22000c1e1900 */
[----:B---3--:R-:W-:Y:S01]  /*0100*/  IMAD.WIDE R6, R9, 0x4, R6 ;  /* 0x0000000409067825 */ /* 0x008fe200078e0206 */
[----:B----4-:R-:W-:-:S05]  /*0110*/  IADD3 R9, PT, PT, R2, R5, RZ ;  /* 0x0000000502097210 */ /* 0x010fca0007ffe0ff */
[----:B------:R-:W-:Y:S01]  /*0120*/  STG.E desc[UR4][R6.64], R9 ;  /* 0x0000000906007986 */ /* 0x000fe2000c101904 */
[----:B------:R-:W-:Y:S05]  /*0130*/  EXIT ;  /* 0x000000000000794d */ /* 0x000fea0003800000 */
.L_x_0:
[----:B------:R-:W-:-:S00]  /*0140*/  BRA `(.L_x_0) ;  /* 0xfffffffc00fc7947 */ /* 0x000fc0000383ffff */
[----:B------:R-:W-:-:S00]  /*0150*/  NOP ;  /* 0x0000000000007918 */ /* 0x000fc00000000000 */
        /* <DEDUP_REMOVED lines=10> */
.L_x_7:


//--------------------- .text._Z7add_cpuPiS_S_i   --------------------------
	.section	.text._Z7add_cpuPiS_S_i,"ax",@progbits
	.align	128
        .global         _Z7add_cpuPiS_S_i
        .type           _Z7add_cpuPiS_S_i,@function
        .size           _Z7add_cpuPiS_S_i,(.L_x_8 - _Z7add_cpuPiS_S_i)
        .other          _Z7add_cpuPiS_S_i,@"STO_CUDA_ENTRY STV_DEFAULT"
_Z7add_cpuPiS_S_i:
.text._Z7add_cpuPiS_S_i:
[----:B------:R-:W-:Y:S08]  /*0000*/  LDC R1, c[0x0][0x37c] ;  /* 0x0000df00ff017b82 */ /* 0x000ff00000000800 */
[----:B------:R-:W0:Y:S02]  /*0010*/  LDC R2, c[0x0][0x398] ;  /* 0x0000e600ff027b82 */ /* 0x000e240000000800 */
[----:B0-----:R-:W-:-:S13]  /*0020*/  ISETP.GE.AND P0, PT, R2, 0x1, PT ;  /* 0x000000010200780c */ /* 0x001fda0003f06270 */
[----:B------:R-:W-:Y:S05]  /*0030*/  @!P0 EXIT ;  /* 0x000000000000894d */ /* 0x000fea0003800000 */
[C---:B------:R-:W-:Y:S01]  /*0040*/  ISETP.GE.U32.AND P1, PT, R2.reuse, 0x10, PT ;  /* 0x000000100200780c */ /* 0x040fe20003f26070 */
[----:B------:R-:W0:Y:S01]  /*0050*/  LDCU.64 UR12, c[0x0][0x358] ;  /* 0x00006b00ff0c77ac */ /* 0x000e220008000a00 */
[----:B------:R-:W-:Y:S01]  /*0060*/  LOP3.LUT R12, R2, 0xf, RZ, 0xc0, !PT ;  /* 0x0000000f020c7812 */ /* 0x000fe200078ec0ff */
[----:B------:R-:W-:-:S03]  /*0070*/  IMAD.MOV.U32 R0, RZ, RZ, RZ ;  /* 0x000000ffff007224 */ /* 0x000fc600078e00ff */
[----:B------:R-:W-:-:S07]  /*0080*/  ISETP.NE.AND P0, PT, R12, RZ, PT ;  /* 0x000000ff0c00720c */ /* 0x000fce0003f05270 */
[----:B------:R-:W-:Y:S06]  /*0090*/  @!P1 BRA `(.L_x_1) ;  /* 0x0000000400789947 */ /* 0x000fec0003800000 */
[----:B------:R-:W1:Y:S01]  /*00a0*/  LDCU.128 UR4, c[0x0][0x380] ;  /* 0x00007000ff0477ac */ /* 0x000e620008000c00 */
[----:B------:R-:W-:Y:S01]  /*00b0*/  LOP3.LUT R0, R2, 0x7ffffff0, RZ, 0xc0, !PT ;  /* 0x7ffffff002007812 */ /* 0x000fe200078ec0ff */
[----:B------:R-:W2:Y:S04]  /*00c0*/  LDCU.64 UR10, c[0x0][0x390] ;  /* 0x00007200ff0a77ac */ /* 0x000ea80008000a00 */
[----:B------:R-:W-:Y:S01]  /*00d0*/  IMAD.MOV R3, RZ, RZ, -R0 ;  /* 0x000000ffff037224 */ /* 0x000fe200078e0a00 */
[----:B-1----:R-:W-:Y:S02]  /*00e0*/  UIADD3 UR8, UP0, UPT, UR4, 0x20, URZ ;  /* 0x0000002004087890 */ /* 0x002fe4000ff1e0ff */
[----:B------:R-:W-:Y:S02]  /*00f0*/  UIADD3 UR6, UP1, UPT, UR6, 0x20, URZ ;  /* 0x0000002006067890 */ /* 0x000fe4000ff3e0ff */
[----:B--2---:R-:W-:-:S02]  /*0100*/  UIADD3 UR4, UP2, UPT, UR10, 0x20, URZ ;  /* 0x000000200a047890 */ /* 0x004fc4000ff5e0ff */
[----:B------:R-:W-:Y:S01]  /*0110*/  UIADD3.X UR9, UPT, UPT, URZ, UR5, URZ, UP0, !UPT ;  /* 0x00000005ff097290 */ /* 0x000fe200087fe4ff */
[----:B------:R-:W-:Y:S01]  /*0120*/  MOV R16, UR8 ;  /* 0x0000000800107c02 */ /* 0x000fe20008000f00 */
[----:B------:R-:W-:Y:S01]  /*0130*/  UIADD3.X UR7, UPT, UPT, URZ, UR7, URZ, UP1, !UPT ;  /* 0x00000007ff077290 */ /* 0x000fe20008ffe4ff */
[----:B------:R-:W-:Y:S01]  /*0140*/  IMAD.U32 R11, RZ, RZ, UR6 ;  /* 0x00000006ff0b7e24 */ /* 0x000fe2000f8e00ff */
[----:B------:R-:W-:Y:S01]  /*0150*/  UIADD3.X UR5, UPT, UPT, URZ, UR11, URZ, UP2, !UPT ;  /* 0x0000000bff057290 */ /* 0x000fe200097fe4ff */
[----:B------:R-:W-:Y:S01]  /*0160*/  IMAD.U32 R10, RZ, RZ, UR4 ;  /* 0x00000004ff0a7e24 */ /* 0x000fe2000f8e00ff */
[----:B------:R-:W-:Y:S02]  /*0170*/  MOV R5, UR9 ;  /* 0x0000000900057c02 */ /* 0x000fe40008000f00 */
[----:B------:R-:W-:Y:S02]  /*0180*/  IMAD.U32 R14, RZ, RZ, UR7 ;  /* 0x00000007ff0e7e24 */ /* 0x000fe4000f8e00ff */
[----:B------:R-:W-:-:S07]  /*0190*/  IMAD.U32 R13, RZ, RZ, UR5 ;  /* 0x00000005ff0d7e24 */ /* 0x000fce000f8e00ff */
.L_x_2:
[----:B------:R-:W-:Y:S01]  /*01a0*/  MOV R4, R16 ;  /* 0x0000001000047202 */ /* 0x000fe20000000f00 */
[----:B------:R-:W-:Y:S02]  /*01b0*/  IMAD.MOV.U32 R6, RZ, RZ, R11 ;  /* 0x000000ffff067224 */ /* 0x000fe400078e000b */
[----:B------:R-:W-:Y:S02]  /*01c0*/  IMAD.MOV.U32 R7, RZ, RZ, R14 ;  /* 0x000000ffff077224 */ /* 0x000fe400078e000e */
[----:B0-2---:R-:W2:Y:S04]  /*01d0*/  LDG.E R8, desc[UR12][R4.64+-0x20] ;  /* 0xffffe00c04087981 */ /* 0x005ea8000c1e1900 */
[----:B------:R-:W2:Y:S02]  /*01e0*/  LDG.E R9, desc[UR12][R6.64+-0x20] ;  /* 0xffffe00c06097981 */ /* 0x000ea4000c1e1900 */
[----:B--2---:R-:W-:Y:S01]  /*01f0*/  IADD3 R11, PT, PT, R8, R9, RZ ;  /* 0x00000009080b7210 */ /* 0x004fe20007ffe0ff */
[----:B------:R-:W-:-:S02]  /*0200*/  IMAD.MOV.U32 R8, RZ, RZ, R10 ;  /* 0x000000ffff087224 */ /* 0x000fc400078e000a */
[----:B------:R-:W-:-:S05]  /*0210*/  IMAD.MOV.U32 R9, RZ, RZ, R13 ;  /* 0x000000ffff097224 */ /* 0x000fca00078e000d */
[----:B------:R0:W-:Y:S04]  /*0220*/  STG.E desc[UR12][R8.64+-0x20], R11 ;  /* 0xffffe00b08007986 */ /* 0x0001e8000c10190c */
[----:B------:R-:W2:Y:S04]  /*0230*/  LDG.E R10, desc[UR12][R4.64+-0x1c] ;  /* 0xffffe40c040a7981 */ /* 0x000ea8000c1e1900 */
[----:B------:R-:W2:Y:S02]  /*0240*/  LDG.E R13, desc[UR12][R6.64+-0x1c] ;  /* 0xffffe40c060d7981 */ /* 0x000ea4000c1e1900 */
[----:B--2---:R-:W-:-:S05]  /*0250*/  IADD3 R13, PT, PT, R10, R13, RZ ;  /* 0x0000000d0a0d7210 */ /* 0x004fca0007ffe0ff */
[----:B------:R1:W-:Y:S04]  /*0260*/  STG.E desc[UR12][R8.64+-0x1c], R13 ;  /* 0xffffe40d08007986 */ /* 0x0003e8000c10190c */
[----:B------:R-:W2:Y:S04]  /*0270*/  LDG.E R10, desc[UR12][R4.64+-0x18] ;  /* 0xffffe80c040a7981 */ /* 0x000ea8000c1e1900 */
[----:B------:R-:W2:Y:S02]  /*0280*/  LDG.E R15, desc[UR12][R6.64+-0x18] ;  /* 0xffffe80c060f7981 */ /* 0x000ea4000c1e1900 */
[----:B--2---:R-:W-:-:S05]  /*0290*/  IMAD.IADD R15, R10, 0x1, R15 ;  /* 0x000000010a0f7824 */ /* 0x004fca00078e020f */
[----:B------:R2:W-:Y:S04]  /*02a0*/  STG.E desc[UR12][R8.64+-0x18], R15 ;  /* 0xffffe80f08007986 */ /* 0x0005e8000c10190c */
[----:B------:R-:W3:Y:S04]  /*02b0*/  LDG.E R10, desc[UR12][R4.64+-0x14] ;  /* 0xffffec0c040a7981 */ /* 0x000ee8000c1e1900 */
[----:B------:R-:W3:Y:S02]  /*02c0*/  LDG.E R17, desc[UR12][R6.64+-0x14] ;  /* 0xffffec0c06117981 */ /* 0x000ee4000c1e1900 */
[----:B---3--:R-:W-:-:S05]  /*02d0*/  IMAD.IADD R17, R10, 0x1, R17 ;  /* 0x000000010a117824 */ /* 0x008fca00078e0211 */
[----:B------:R3:W-:Y:S04]  /*02e0*/  STG.E desc[UR12][R8.64+-0x14], R17 ;  /* 0xffffec1108007986 */ /* 0x0007e8000c10190c */
[----:B------:R-:W4:Y:S04]  /*02f0*/  LDG.E R10, desc[UR12][R4.64+-0x10] ;  /* 0xfffff00c040a7981 */ /* 0x000f28000c1e1900 */
[----:B0-----:R-:W4:Y:S02]  /*0300*/  LDG.E R11, desc[UR12][R6.64+-0x10] ;  /* 0xfffff00c060b7981 */ /* 0x001f24000c1e1900 */
[----:B----4-:R-:W-:-:S05]  /*0310*/  IADD3 R11, PT, PT, R10, R11, RZ ;  /* 0x0000000b0a0b7210 */ /* 0x010fca0007ffe0ff */
[----:B------:R0:W-:Y:S04]  /*0320*/  STG.E desc[UR12][R8.64+-0x10], R11 ;  /* 0xfffff00b08007986 */ /* 0x0001e8000c10190c */
[----:B------:R-:W4:Y:S04]  /*0330*/  LDG.E R10, desc[UR12][R4.64+-0xc] ;  /* 0xfffff40c040a7981 */ /* 0x000f28000c1e1900 */
[----:B-1----:R-:W4:Y:S02]  /*0340*/  LDG.E R13, desc[UR12][R6.64+-0xc] ;  /* 0xfffff40c060d7981 */ /* 0x002f24000c1e1900 */
[----:B----4-:R-:W-:-:S05]  /*0350*/  IMAD.IADD R13, R10, 0x1, R13 ;  /* 0x000000010a0d7824 */ /* 0x010fca00078e020d */
[----:B------:R1:W-:Y:S04]  /*0360*/  STG.E desc[UR12][R8.64+-0xc], R13 ;  /* 0xfffff40d08007986 */ /* 0x0003e8000c10190c */
[----:B------:R-:W4:Y:S04]  /*0370*/  LDG.E R10, desc[UR12][R4.64+-0x8] ;  /* 0xfffff80c040a7981 */ /* 0x000f28000c1e1900 */
[----:B--2---:R-:W4:Y:S02]  /*0380*/  LDG.E R15, desc[UR12][R6.64+-0x8] ;  /* 0xfffff80c060f7981 */ /* 0x004f24000c1e1900 */
[----:B----4-:R-:W-:-:S05]  /*0390*/  IMAD.IADD R15, R10, 0x1, R15 ;  /* 0x000000010a0f7824 */ /* 0x010fca00078e020f */
[----:B------:R2:W-:Y:S04]  /*03a0*/  STG.E desc[UR12][R8.64+-0x8], R15 ;  /* 0xfffff80f08007986 */ /* 0x0005e8000c10190c */
[----:B------:R-:W4:Y:S04]  /*03b0*/  LDG.E R10, desc[UR12][R4.64+-0x4] ;  /* 0xfffffc0c040a7981 */ /* 0x000f28000c1e1900 */
[----:B---3--:R-:W4:Y:S02]  /*03c0*/  LDG.E R17, desc[UR12][R6.64+-0x4] ;  /* 0xfffffc0c06117981 */ /* 0x008f24000c1e1900 */
[----:B----4-:R-:W-:-:S05]  /*03d0*/  IADD3 R17, PT, PT, R10, R17, RZ ;  /* 0x000000110a117210 */ /* 0x010fca0007ffe0ff */
[----:B------:R3:W-:Y:S04]  /*03e0*/  STG.E desc[UR12][R8.64+-0x4], R17 ;  /* 0xfffffc1108007986 */ /* 0x0007e8000c10190c */
[----:B------:R-:W4:Y:S04]  /*03f0*/  LDG.E R10, desc[UR12][R4.64] ;  /* 0x0000000c040a7981 */ /* 0x000f28000c1e1900 */
[----:B0-----:R-:W4:Y:S02]  /*0400*/  LDG.E R11, desc[UR12][R6.64] ;  /* 0x0000000c060b7981 */ /* 0x001f24000c1e1900 */
[----:B----4-:R-:W-:-:S05]  /*0410*/  IMAD.IADD R11, R10, 0x1, R11 ;  /* 0x000000010a0b7824 */ /* 0x010fca00078e020b */
[----:B------:R0:W-:Y:S04]  /*0420*/  STG.E desc[UR12][R8.64], R11 ;  /* 0x0000000b08007986 */ /* 0x0001e8000c10190c */
[----:B------:R-:W4:Y:S04]  /*0430*/  LDG.E R10, desc[UR12][R4.64+0x4] ;  /* 0x0000040c040a7981 */ /* 0x000f28000c1e1900 */
[----:B-1----:R-:W4:Y:S02]  /*0440*/  LDG.E R13, desc[UR12][R6.64+0x4] ;  /* 0x0000040c060d7981 */ /* 0x002f24000c1e1900 */
[----:B----4-:R-:W-:-:S05]  /*0450*/  IMAD.IADD R13, R10, 0x1, R13 ;  /* 0x000000010a0d7824 */ /* 0x010fca00078e020d */
[----:B------:R1:W-:Y:S04]  /*0460*/  STG.E desc[UR12][R8.64+0x4], R13 ;  /* 0x0000040d08007986 */ /* 0x0003e8000c10190c */
[----:B------:R-:W4:Y:S04]  /*0470*/  LDG.E R10, desc[UR12][R4.64+0x8] ;  /* 0x0000080c040a7981 */ /* 0x000f28000c1e1900 */
[----:B--2---:R-:W4:Y:S02]  /*0480*/  LDG.E R15, desc[UR12][R6.64+0x8] ;  /* 0x0000080c060f7981 */ /* 0x004f24000c1e1900 */
[----:B----4-:R-:W-:-:S05]  /*0490*/  IADD3 R15, PT, PT, R10, R15, RZ ;  /* 0x0000000f0a0f7210 */ /* 0x010fca0007ffe0ff */
[----:B------:R2:W-:Y:S04]  /*04a0*/  STG.E desc[UR12][R8.64+0x8], R15 ;  /* 0x0000080f08007986 */ /* 0x0005e8000c10190c */
[----:B------:R-:W4:Y:S04]  /*04b0*/  LDG.E R10, desc[UR12][R4.64+0xc] ;  /* 0x00000c0c040a7981 */ /* 0x000f28000c1e1900 */
[----:B---3--:R-:W4:Y:S02]  /*04c0*/  LDG.E R17, desc[UR12][R6.64+0xc] ;  /* 0x00000c0c06117981 */ /* 0x008f24000c1e1900 */
[----:B----4-:R-:W-:-:S05]  /*04d0*/  IMAD.IADD R17, R10, 0x1, R17 ;  /* 0x000000010a117824 */ /* 0x010fca00078e0211 */
        /* <DEDUP_REMOVED lines=10> */
[----:B--2---:R-:W4:Y:S01]  /*0580*/  LDG.E R15, desc[UR12][R6.64+0x18] ;  /* 0x0000180c060f7981 */ /* 0x004f22000c1e1900 */
[----:B------:R-:W-:Y:S02]  /*0590*/  IADD3 R3, PT, PT, R3, 0x10, RZ ;  /* 0x0000001003037810 */ /* 0x000fe40007ffe0ff */
[----:B----4-:R-:W-:-:S05]  /*05a0*/  IADD3 R15, PT, PT, R10, R15, RZ ;  /* 0x0000000f0a0f7210 */ /* 0x010fca0007ffe0ff */
[----:B------:R2:W-:Y:S04]  /*05b0*/  STG.E desc[UR12][R8.64+0x18], R15 ;  /* 0x0000180f08007986 */ /* 0x0005e8000c10190c */
[----:B------:R4:W5:Y:S04]  /*05c0*/  LDG.E R10, desc[UR12][R4.64+0x1c] ;  /* 0x00001c0c040a7981 */ /* 0x000968000c1e1900 */
[----:B---3--:R-:W5:Y:S01]  /*05d0*/  LDG.E R17, desc[UR12][R6.64+0x1c] ;  /* 0x00001c0c06117981 */ /* 0x008f62000c1e1900 */
[----:B------:R-:W-:Y:S02]  /*05e0*/  ISETP.NE.AND P1, PT, R3, RZ, PT ;  /* 0x000000ff0300720c */ /* 0x000fe40003f25270 */
[----:B------:R-:W-:-:S02]  /*05f0*/  IADD3 R16, P2, PT, R4, 0x40, RZ ;  /* 0x0000004004107810 */ /* 0x000fc40007f5e0ff */
[----:B0-----:R-:W-:-:S03]  /*0600*/  IADD3 R11, P3, PT, R6, 0x40, RZ ;  /* 0x00000040060b7810 */ /* 0x001fc60007f7e0ff */
[----:B----4-:R-:W-:Y:S01]  /*0610*/  IMAD.X R5, RZ, RZ, R5, P2 ;  /* 0x000000ffff057224 */ /* 0x010fe200010e0605 */
[----:B------:R-:W-:Y:S01]  /*0620*/  IADD3.X R14, PT, PT, RZ, R7, RZ, P3, !PT ;  /* 0x00000007ff0e7210 */ /* 0x000fe20001ffe4ff */
[----:B-----5:R-:W-:Y:S01]  /*0630*/  IMAD.IADD R17, R10, 0x1, R17 ;  /* 0x000000010a117824 */ /* 0x020fe200078e0211 */
[----:B------:R-:W-:-:S04]  /*0640*/  IADD3 R10, P4, PT, R8, 0x40, RZ ;  /* 0x00000040080a7810 */ /* 0x000fc80007f9e0ff */
[----:B------:R2:W-:Y:S01]  /*0650*/  STG.E desc[UR12][R8.64+0x1c], R17 ;  /* 0x00001c1108007986 */ /* 0x0005e2000c10190c */
[----:B-1----:R-:W-:Y:S01]  /*0660*/  IMAD.X R13, RZ, RZ, R9, P4 ;  /* 0x000000ffff0d7224 */ /* 0x002fe200020e0609 */
[----:B------:R-:W-:Y:S07]  /*0670*/  @P1 BRA `(.L_x_2) ;  /* 0xfffffff800c81947 */ /* 0x000fee000383ffff */
.L_x_1:
[----:B0-----:R-:W-:Y:S05]  /*0680*/  @!P0 EXIT ;  /* 0x000000000000894d */ /* 0x001fea0003800000 */
[----:B------:R-:W-:Y:S02]  /*0690*/  ISETP.GE.U32.AND P0, PT, R12, 0x8, PT ;  /* 0x000000080c00780c */ /* 0x000fe40003f06070 */
[----:B------:R-:W-:-:S04]  /*06a0*/  LOP3.LUT R14, R2, 0x7, RZ, 0xc0, !PT ;  /* 0x00000007020e7812 */ /* 0x000fc800078ec0ff */
[----:B------:R-:W-:-:S07]  /*06b0*/  ISETP.NE.AND P1, PT, R14, RZ, PT ;  /* 0x000000ff0e00720c */ /* 0x000fce0003f25270 */
[----:B------:R-:W-:Y:S06]  /*06c0*/  @!P0 BRA `(.L_x_3) ;  /* 0x00000000009c8947 */ /* 0x000fec0003800000 */
[----:B------:R-:W0:Y:S08]  /*06d0*/  LDC.64 R4, c[0x0][0x380] ;  /* 0x0000e000ff047b82 */ /* 0x000e300000000a00 */
[----:B------:R-:W1:Y:S08]  /*06e0*/  LDC.64 R6, c[0x0][0x388] ;  /* 0x0000e200ff067b82 */ /* 0x000e700000000a00 */
[----:B--2---:R-:W2:Y:S01]  /*06f0*/  LDC.64 R8, c[0x0][0x390] ;  /* 0x0000e400ff087b82 */ /* 0x004ea20000000a00 */
[----:B0-----:R-:W-:-:S05]  /*0700*/  IMAD.WIDE.U32 R4, R0, 0x4, R4 ;  /* 0x0000000400047825 */ /* 0x001fca00078e0004 */
[----:B------:R-:W3:Y:S01]  /*0710*/  LDG.E R3, desc[UR12][R4.64] ;  /* 0x0000000c04037981 */ /* 0x000ee2000c1e1900 */
[----:B-1----:R-:W-:-:S05]  /*0720*/  IMAD.WIDE.U32 R6, R0, 0x4, R6 ;  /* 0x0000000400067825 */ /* 0x002fca00078e0006 */
[----:B------:R-:W3:Y:S01]  /*0730*/  LDG.E R10, desc[UR12][R6.64] ;  /* 0x0000000c060a7981 */ /* 0x000ee2000c1e1900 */
[----:B--2---:R-:W-:Y:S01]  /*0740*/  IMAD.WIDE.U32 R8, R0, 0x4, R8 ;  /* 0x0000000400087825 */ /* 0x004fe200078e0008 */
[----:B---3--:R-:W-:-:S05]  /*0750*/  IADD3 R3, PT, PT, R3, R10, RZ ;  /* 0x0000000a03037210 */ /* 0x008fca0007ffe0ff */
[----:B------:R0:W-:Y:S04]  /*0760*/  STG.E desc[UR12][R8.64], R3 ;  /* 0x0000000308007986 */ /* 0x0001e8000c10190c */
[----:B------:R-:W2:Y:S04]  /*0770*/  LDG.E R10, desc[UR12][R4.64+0x4] ;  /* 0x0000040c040a7981 */ /* 0x000ea8000c1e1900 */
[----:B------:R-:W2:Y:S02]  /*0780*/  LDG.E R11, desc[UR12][R6.64+0x4] ;  /* 0x0000040c060b7981 */ /* 0x000ea4000c1e1900 */
[----:B--2---:R-:W-:-:S05]  /*0790*/  IMAD.IADD R11, R10, 0x1, R11 ;  /* 0x000000010a0b7824 */ /* 0x004fca00078e020b */
[----:B------:R1:W-:Y:S04]  /*07a0*/  STG.E desc[UR12][R8.64+0x4], R11 ;  /* 0x0000040b08007986 */ /* 0x0003e8000c10190c */
[----:B------:R-:W2:Y:S04]  /*07b0*/  LDG.E R10, desc[UR12][R4.64+0x8] ;  /* 0x0000080c040a7981 */ /* 0x000ea8000c1e1900 */
[----:B------:R-:W2:Y:S02]  /*07c0*/  LDG.E R13, desc[UR12][R6.64+0x8] ;  /* 0x0000080c060d7981 */ /* 0x000ea4000c1e1900 */
[----:B--2---:R-:W-:-:S05]  /*07d0*/  IADD3 R13, PT, PT, R10, R13, RZ ;  /* 0x0000000d0a0d7210 */ /* 0x004fca0007ffe0ff */
[----:B------:R2:W-:Y:S04]  /*07e0*/  STG.E desc[UR12][R8.64+0x8], R13 ;  /* 0x0000080d08007986 */ /* 0x0005e8000c10190c */
[----:B------:R-:W3:Y:S04]  /*07f0*/  LDG.E R10, desc[UR12][R4.64+0xc] ;  /* 0x00000c0c040a7981 */ /* 0x000ee8000c1e1900 */
[----:B------:R-:W3:Y:S02]  /*0800*/  LDG.E R15, desc[UR12][R6.64+0xc] ;  /* 0x00000c0c060f7981 */ /* 0x000ee4000c1e1900 */
[----:B---3--:R-:W-:-:S05]  /*0810*/  IMAD.IADD R15, R10, 0x1, R15 ;  /* 0x000000010a0f7824 */ /* 0x008fca00078e020f */
[----:B------:R3:W-:Y:S04]  /*0820*/  STG.E desc[UR12][R8.64+0xc], R15 ;  /* 0x00000c0f08007986 */ /* 0x0007e8000c10190c */
[----:B0-----:R-:W4:Y:S04]  /*0830*/  LDG.E R3, desc[UR12][R4.64+0x10] ;  /* 0x0000100c04037981 */ /* 0x001f28000c1e1900 */
[----:B------:R-:W4:Y:S02]  /*0840*/  LDG.E R10, desc[UR12][R6.64+0x10] ;  /* 0x0000100c060a7981 */ /* 0x000f24000c1e1900 */
        /* <DEDUP_REMOVED lines=10> */
[----:B------:R-:W2:Y:S04]  /*08f0*/  LDG.E R10, desc[UR12][R4.64+0x1c] ;  /* 0x00001c0c040a7981 */ /* 0x000ea8000c1e1900 */
[----:B---3--:R-:W2:Y:S01]  /*0900*/  LDG.E R15, desc[UR12][R6.64+0x1c] ;  /* 0x00001c0c060f7981 */ /* 0x008ea2000c1e1900 */
[----:B------:R-:W-:Y:S01]  /*0910*/  IADD3 R0, PT, PT, R0, 0x8, RZ ;  /* 0x0000000800007810 */ /* 0x000fe20007ffe0ff */
[----:B--2---:R-:W-:-:S05]  /*0920*/  IMAD.IADD R15, R10, 0x1, R15 ;  /* 0x000000010a0f7824 */ /* 0x004fca00078e020f */
[----:B------:R0:W-:Y:S02]  /*0930*/  STG.E desc[UR12][R8.64+0x1c], R15 ;  /* 0x00001c0f08007986 */ /* 0x0001e4000c10190c */
.L_x_3:
[----:B------:R-:W-:Y:S05]  /*0940*/  @!P1 EXIT ;  /* 0x000000000000994d */ /* 0x000fea0003800000 */
[----:B------:R-:W-:Y:S02]  /*0950*/  ISETP.GE.U32.AND P0, PT, R14, 0x4, PT ;  /* 0x000000040e00780c */ /* 0x000fe40003f06070 */
[----:B------:R-:W-:-:S04]  /*0960*/  LOP3.LUT R2, R2, 0x3, RZ, 0xc0, !PT ;  /* 0x0000000302027812 */ /* 0x000fc800078ec0ff */
[----:B------:R-:W-:-:S07]  /*0970*/  ISETP.NE.AND P1, PT, R2, RZ, PT ;  /* 0x000000ff0200720c */ /* 0x000fce0003f25270 */
[----:B------:R-:W-:Y:S06]  /*0980*/  @!P0 BRA `(.L_x_4) ;  /* 0x00000000005c8947 */ /* 0x000fec0003800000 */
[----:B------:R-:W1:Y:S08]  /*0990*/  LDC.64 R4, c[0x0][0x380] ;  /* 0x0000e000ff047b82 */ /* 0x000e700000000a00 */
[----:B------:R-:W3:Y:S08]  /*09a0*/  LDC.64 R6, c[0x0][0x388] ;  /* 0x0000e200ff067b82 */ /* 0x000ef00000000a00 */
[----:B0-2---:R-:W0:Y:S01]  /*09b0*/  LDC.64 R8, c[0x0][0x390] ;  /* 0x0000e400ff087b82 */ /* 0x005e220000000a00 */
[----:B-1----:R-:W-:-:S05]  /*09c0*/  IMAD.WIDE.U32 R4, R0, 0x4, R4 ;  /* 0x0000000400047825 */ /* 0x002fca00078e0004 */
[----:B------:R-:W2:Y:S01]  /*09d0*/  LDG.E R3, desc[UR12][R4.64] ;  /* 0x0000000c04037981 */ /* 0x000ea2000c1e1900 */
[----:B---3--:R-:W-:-:S05]  /*09e0*/  IMAD.WIDE.U32 R6, R0, 0x4, R6 ;  /* 0x0000000400067825 */ /* 0x008fca00078e0006 */
[----:B------:R-:W2:Y:S01]  /*09f0*/  LDG.E R10, desc[UR12][R6.64] ;  /* 0x0000000c060a7981 */ /* 0x000ea2000c1e1900 */
[----:B0-----:R-:W-:-:S04]  /*0a00*/  IMAD.WIDE.U32 R8, R0, 0x4, R8 ;  /* 0x0000000400087825 */ /* 0x001fc800078e0008 */
[----:B--2---:R-:W-:-:S05]  /*0a10*/  IMAD.IADD R3, R3, 0x1, R10 ;  /* 0x0000000103037824 */ /* 0x004fca00078e020a */
        /* <DEDUP_REMOVED lines=9> */
[----:B------:R-:W2:Y:S04]  /*0ab0*/  LDG.E R10, desc[UR12][R4.64+0xc] ;  /* 0x00000c0c040a7981 */ /* 0x000ea8000c1e1900 */
[----:B------:R-:W2:Y:S01]  /*0ac0*/  LDG.E R15, desc[UR12][R6.64+0xc] ;  /* 0x00000c0c060f7981 */ /* 0x000ea2000c1e1900 */
[----:B------:R-:W-:Y:S01]  /*0ad0*/  VIADD R0, R0, 0x4 ;  /* 0x0000000400007836 */ /* 0x000fe20000000000 */
[----:B--2---:R-:W-:-:S05]  /*0ae0*/  IADD3 R15, PT, PT, R10, R15, RZ ;  /* 0x0000000f0a0f7210 */ /* 0x004fca0007ffe0ff */
[----:B------:R1:W-:Y:S02]  /*0af0*/  STG.E desc[UR12][R8.64+0xc], R15 ;  /* 0x00000c0f08007986 */ /* 0x0003e4000c10190c */
.L_x_4:
[----:B------:R-:W-:Y:S05]  /*0b00*/  @!P1 EXIT ;  /* 0x000000000000994d */ /* 0x000fea0003800000 */
[----:B------:R-:W3:Y:S08]  /*0b10*/  LDC.64 R4, c[0x0][0x390] ;  /* 0x0000e400ff047b82 */ /* 0x000ef00000000a00 */
[----:B------:R-:W4:Y:S08]  /*0b20*/  LDC.64 R6, c[0x0][0x388] ;  /* 0x0000e200ff067b82 */ /* 0x000f300000000a00 */
[----:B012---:R-:W0:Y:S01]  /*0b30*/  LDC.64 R8, c[0x0][0x380] ;  /* 0x0000e000ff087b82 */ /* 0x007e220000000a00 */
[----:B---3--:R-:W-:-:S04]  /*0b40*/  IMAD.WIDE.U32 R4, R0, 0x4, R4 ;  /* 0x0000000400047825 */ /* 0x008fc800078e0004 */
[----:B------:R-:W-:Y:S01]  /*0b50*/  IMAD.MOV.U32 R13, RZ, RZ, R5 ;  /* 0x000000ffff0d7224 */ /* 0x000fe200078e0005 */
[----:B------:R-:W-:Y:S01]  /*0b60*/  MOV R10, R4 ;  /* 0x00000004000a7202 */ /* 0x000fe20000000f00 */
[----:B----4-:R-:W-:-:S05]  /*0b70*/  IMAD.WIDE.U32 R6, R0, 0x4, R6 ;  /* 0x0000000400067825 */ /* 0x010fca00078e0006 */
[----:B------:R-:W-:Y:S01]  /*0b80*/  MOV R11, R7 ;  /* 0x00000007000b7202 */ /* 0x000fe20000000f00 */
[----:B0-----:R-:W-:-:S04]  /*0b90*/  IMAD.WIDE.U32 R8, R0, 0x4, R8 ;  /* 0x0000000400087825 */ /* 0x001fc800078e0008 */
[----:B------:R-:W-:-:S07]  /*0ba0*/  IMAD.MOV R0, RZ, RZ, -R2 ;  /* 0x000000ffff007224 */ /* 0x000fce00078e0a02 */
.L_x_5:
[----:B0-----:R-:W-:Y:S01]  /*0bb0*/  MOV R2, R8 ;  /* 0x0000000800027202 */ /* 0x001fe20000000f00 */
[----:B------:R-:W-:Y:S01]  /*0bc0*/  IMAD.MOV.U32 R5, RZ, RZ, R11 ;  /* 0x000000ffff057224 */ /* 0x000fe200078e000b */
[----:B------:R-:W-:Y:S01]  /*0bd0*/  MOV R4, R6 ;  /* 0x0000000600047202 */ /* 0x000fe20000000f00 */
[----:B------:R-:W-:-:S04]  /*0be0*/  IMAD.MOV.U32 R3, RZ, RZ, R9 ;  /* 0x000000ffff037224 */ /* 0x000fc800078e0009 */
[----:B------:R-:W2:Y:S04]  /*0bf0*/  LDG.E R5, desc[UR12][R4.64] ;  /* 0x0000000c04057981 */ /* 0x000ea8000c1e1900 */
[----:B------:R0:W2:Y:S01]  /*0c00*/  LDG.E R2, desc[UR12][R2.64] ;  /* 0x0000000c02027981 */ /* 0x0000a2000c1e1900 */
[----:B------:R-:W-:-:S05]  /*0c10*/  VIADD R0, R0, 0x1 ;  /* 0x0000000100007836 */ /* 0x000fca0000000000 */
[----:B------:R-:W-:Y:S02]  /*0c20*/  ISETP.NE.AND P0, PT, R0, RZ, PT ;  /* 0x000000ff0000720c */ /* 0x000fe40003f05270 */
[----:B0-----:R-:W-:Y:S02]  /*0c30*/  MOV R3, R13 ;  /* 0x0000000d00037202 */ /* 0x001fe40000000f00 */
[----:B------:R-:W-:Y:S02]  /*0c40*/  IADD3 R6, P2, PT, R6, 0x4, RZ ;  /* 0x0000000406067810 */ /* 0x000fe40007f5e0ff */
[----:B------:R-:W-:-:S03]  /*0c50*/  IADD3 R8, P3, PT, R8, 0x4, RZ ;  /* 0x0000000408087810 */ /* 0x000fc60007f7e0ff */
[----:B------:R-:W-:Y:S01]  /*0c60*/  IMAD.X R11, RZ, RZ, R11, P2 ;  /* 0x000000ffff0b7224 */ /* 0x000fe200010e060b */
[----:B------:R-:W-:Y:S02]  /*0c70*/  IADD3.X R9, PT, PT, RZ, R9, RZ, P3, !PT ;  /* 0x00000009ff097210 */ /* 0x000fe40001ffe4ff */
[----:B--2---:R-:W-:Y:S01]  /*0c80*/  IADD3 R7, PT, PT, R2, R5, RZ ;  /* 0x0000000502077210 */ /* 0x004fe20007ffe0ff */
[----:B------:R-:W-:Y:S01]  /*0c90*/  IMAD.MOV.U32 R2, RZ, RZ, R10 ;  /* 0x000000ffff027224 */ /* 0x000fe200078e000a */
[----:B------:R-:W-:-:S04]  /*0ca0*/  IADD3 R10, P1, PT, R10, 0x4, RZ ;  /* 0x000000040a0a7810 */ /* 0x000fc80007f3e0ff */
[----:B------:R0:W-:Y:S01]  /*0cb0*/  STG.E desc[UR12][R2.64], R7 ;  /* 0x0000000702007986 */ /* 0x0001e2000c10190c */
[----:B------:R-:W-:Y:S01]  /*0cc0*/  IADD3.X R13, PT, PT, RZ, R13, RZ, P1, !PT ;  /* 0x0000000dff0d7210 */ /* 0x000fe20000ffe4ff */
[----:B------:R-:W-:Y:S07]  /*0cd0*/  @P0 BRA `(.L_x_5) ;  /* 0xfffffffc00b40947 */ /* 0x000fee000383ffff */
[----:B------:R-:W-:Y:S05]  /*0ce0*/  EXIT ;  /* 0x000000000000794d */ /* 0x000fea0003800000 */
.L_x_6:
        /* <DEDUP_REMOVED lines=9> */
.L_x_8:


//--------------------- .nv.shared.reserved.0     --------------------------
	.section	.nv.shared.reserved.0,"aw",@nobits
	.weak		__nv_reservedSMEM_offset_0_alias
	.size		__nv_reservedSMEM_offset_0_alias, 0, 64
	.other		__nv_reservedSMEM_offset_0_alias,@"STO_CUDA_RESERVED_SHARED STV_DEFAULT"
__nv_reservedSMEM_offset_0_alias:
	.zero		0
	.zero		64


//--------------------- .nv.constant0._Z7add_gpuPiS_S_i --------------------------
	.section	.nv.constant0._Z7add_gpuPiS_S_i,"a",@progbits
	.sectionflags	@""
	.align	4
.nv.constant0._Z7add_gpuPiS_S_i:
	.zero		924


//--------------------- .nv.constant0._Z7add_cpuPiS_S_i --------------------------
	.section	.nv.constant0._Z7add_cpuPiS_S_i,"a",@progbits
	.sectionflags	@""
	.align	4
.nv.constant0._Z7add_cpuPiS_S_i:
	.zero		924


//--------------------- SYMBOLS --------------------------

	.type		.nv.reservedSmem.offset0,@object
	.size		.nv.reservedSmem.offset0,0x4
